	.headerflags	@"EF_CUDA_TEXMODE_UNIFIED EF_CUDA_64BIT_ADDRESS EF_CUDA_ACCELERATORS EF_CUDA_SM90 EF_CUDA_VIRTUAL_SM(EF_CUDA_SM90)"
	.elftype	@"ET_EXEC"


//--------------------- .nv.info                  --------------------------
	.section	.nv.info,"",@"SHT_CUDA_INFO"
	.align	4


	//----- nvinfo : EIATTR_REGCOUNT
	.align		4
        /*0000*/ 	.byte	0x04, 0x2f
        /*0002*/ 	.short	(.L_3 - .L_2)
	.align		4
.L_2:
        /*0004*/ 	.word	index@(triton_poi_fused__native_batch_norm_legit_no_training_silu_33)
        /*0008*/ 	.word	0x00000011


	//----- nvinfo : EIATTR_MIN_STACK_SIZE
	.align		4
.L_3:
        /*000c*/ 	.byte	0x04, 0x12
        /*000e*/ 	.short	(.L_5 - .L_4)
	.align		4
.L_4:
        /*0010*/ 	.word	index@(triton_poi_fused__native_batch_norm_legit_no_training_silu_33)
        /*0014*/ 	.word	0x00000000


	//----- nvinfo : EIATTR_FRAME_SIZE
	.align		4
.L_5:
        /*0018*/ 	.byte	0x04, 0x11
        /*001a*/ 	.short	(.L_7 - .L_6)
	.align		4
.L_6:
        /*001c*/ 	.word	index@(triton_poi_fused__native_batch_norm_legit_no_training_silu_33)
        /*0020*/ 	.word	0x00000000


	//----- nvinfo : EIATTR_MIN_STACK_SIZE
	.align		4
.L_7:
        /*0024*/ 	.byte	0x04, 0x12
        /*0026*/ 	.short	(.L_9 - .L_8)
	.align		4
.L_8:
        /*0028*/ 	.word	index@(triton_poi_fused__native_batch_norm_legit_no_training_silu_33)
        /*002c*/ 	.word	0x00000000
.L_9:


//--------------------- .nv.info.triton_poi_fused__native_batch_norm_legit_no_training_silu_33 --------------------------
	.section	.nv.info.triton_poi_fused__native_batch_norm_legit_no_training_silu_33,"",@"SHT_CUDA_INFO"
	.sectionflags	@""
	.align	4


	//----- nvinfo : EIATTR_CUDA_API_VERSION
	.align		4
        /*0000*/ 	.byte	0x04, 0x37
        /*0002*/ 	.short	(.L_11 - .L_10)
.L_10:
        /*0004*/ 	.word	0x0000007c


	//----- nvinfo : EIATTR_KPARAM_INFO
	.align		4
.L_11:
        /*0008*/ 	.byte	0x04, 0x17
        /*000a*/ 	.short	(.L_13 - .L_12)
.L_12:
        /*000c*/ 	.word	0x00000000
        /*0010*/ 	.short	0x0006
        /*0012*/ 	.short	0x0030
        /*0014*/ 	.byte	0x00, 0xf0, 0x11, 0x00


	//----- nvinfo : EIATTR_KPARAM_INFO
	.align		4
.L_13:
        /*0018*/ 	.byte	0x04, 0x17
        /*001a*/ 	.short	(.L_15 - .L_14)
.L_14:
        /*001c*/ 	.word	0x00000000
        /*0020*/ 	.short	0x0005
        /*0022*/ 	.short	0x0028
        /*0024*/ 	.byte	0x00, 0xf4, 0x21, 0x00


	//----- nvinfo : EIATTR_KPARAM_INFO
	.align		4
.L_15:
        /*0028*/ 	.byte	0x04, 0x17
        /*002a*/ 	.short	(.L_17 - .L_16)
.L_16:
        /*002c*/ 	.word	0x00000000
        /*0030*/ 	.short	0x0004
        /*0032*/ 	.short	0x0020
        /*0034*/ 	.byte	0x00, 0xf4, 0x21, 0x00


	//----- nvinfo : EIATTR_KPARAM_INFO
	.align		4
.L_17:
        /*0038*/ 	.byte	0x04, 0x17
        /*003a*/ 	.short	(.L_19 - .L_18)
.L_18:
        /*003c*/ 	.word	0x00000000
        /*0040*/ 	.short	0x0003
        /*0042*/ 	.short	0x0018
        /*0044*/ 	.byte	0x00, 0xf4, 0x21, 0x00


	//----- nvinfo : EIATTR_KPARAM_INFO
	.align		4
.L_19:
        /*0048*/ 	.byte	0x04, 0x17
        /*004a*/ 	.short	(.L_21 - .L_20)
.L_20:
        /*004c*/ 	.word	0x00000000
        /*0050*/ 	.short	0x0002
        /*0052*/ 	.short	0x0010
        /*0054*/ 	.byte	0x00, 0xf4, 0x21, 0x00


	//----- nvinfo : EIATTR_KPARAM_INFO
	.align		4
.L_21:
        /*0058*/ 	.byte	0x04, 0x17
        /*005a*/ 	.short	(.L_23 - .L_22)
.L_22:
        /*005c*/ 	.word	0x00000000
        /*0060*/ 	.short	0x0001
        /*0062*/ 	.short	0x0008
        /*0064*/ 	.byte	0x00, 0xf4, 0x21, 0x00


	//----- nvinfo : EIATTR_KPARAM_INFO
	.align		4
.L_23:
        /*0068*/ 	.byte	0x04, 0x17
        /*006a*/ 	.short	(.L_25 - .L_24)
.L_24:
        /*006c*/ 	.word	0x00000000
        /*0070*/ 	.short	0x0000
        /*0072*/ 	.short	0x0000
        /*0074*/ 	.byte	0x00, 0xf4, 0x21, 0x00


	//----- nvinfo : EIATTR_SPARSE_MMA_MASK
	.align		4
.L_25:
        /*0078*/ 	.byte	0x03, 0x50
        /*007a*/ 	.short	0x0000


	//----- nvinfo : EIATTR_MAXREG_COUNT
	.align		4
        /*007c*/ 	.byte	0x03, 0x1b
        /*007e*/ 	.short	0x00ff


	//----- nvinfo : EIATTR_EXIT_INSTR_OFFSETS
	.align		4
        /*0080*/ 	.byte	0x04, 0x1c
        /*0082*/ 	.short	(.L_27 - .L_26)


	//   ....[0]....
.L_26:
        /*0084*/ 	.word	0x00000530


	//----- nvinfo : EIATTR_REQNTID
	.align		4
.L_27:
        /*0088*/ 	.byte	0x04, 0x10
        /*008a*/ 	.short	(.L_29 - .L_28)
.L_28:
        /*008c*/ 	.word	0x00000080
        /*0090*/ 	.word	0x00000001
        /*0094*/ 	.word	0x00000001


	//----- nvinfo : EIATTR_CBANK_PARAM_SIZE
	.align		4
.L_29:
        /*0098*/ 	.byte	0x03, 0x19
        /*009a*/ 	.short	0x0034


	//----- nvinfo : EIATTR_PARAM_CBANK
	.align		4
        /*009c*/ 	.byte	0x04, 0x0a
        /*009e*/ 	.short	(.L_31 - .L_30)
	.align		4
.L_30:
        /*00a0*/ 	.word	index@(.nv.constant0.triton_poi_fused__native_batch_norm_legit_no_training_silu_33)
        /*00a4*/ 	.short	0x0210
        /*00a6*/ 	.short	0x0034


	//----- nvinfo : EIATTR_SW_WAR
	.align		4
.L_31:
        /*00a8*/ 	.byte	0x04, 0x36
        /*00aa*/ 	.short	(.L_33 - .L_32)
.L_32:
        /*00ac*/ 	.word	0x00000008
.L_33:


//--------------------- .nv.callgraph             --------------------------
	.section	.nv.callgraph,"",@"SHT_CUDA_CALLGRAPH"
	.align	4
	.sectionentsize	8
	.align		4
        /*0000*/ 	.word	0x00000000
	.align		4
        /*0004*/ 	.word	0xffffffff
	.align		4
        /*0008*/ 	.word	0x00000000
	.align		4
        /*000c*/ 	.word	0xfffffffe
	.align		4
        /*0010*/ 	.word	0x00000000
	.align		4
        /*0014*/ 	.word	0xfffffffd
	.align		4
        /*0018*/ 	.word	0x00000000
	.align		4
        /*001c*/ 	.word	0xfffffffc


//--------------------- .nv.constant4             --------------------------
	.section	.nv.constant4,"a",@progbits
	.align	8
	.align		8
.nv.constant4:
        /*0000*/ 	.dword	_$_str
	.align		8
        /*0008*/ 	.dword	_$_str_$_2


//--------------------- .text.triton_poi_fused__native_batch_norm_legit_no_training_silu_33 --------------------------
	.section	.text.triton_poi_fused__native_batch_norm_legit_no_training_silu_33,"ax",@progbits
	.align	128
        .global         triton_poi_fused__native_batch_norm_legit_no_training_silu_33
        .type           triton_poi_fused__native_batch_norm_legit_no_training_silu_33,@function
        .size           triton_poi_fused__native_batch_norm_legit_no_training_silu_33,(.L_x_1 - triton_poi_fused__native_batch_norm_legit_no_training_silu_33)
        .other          triton_poi_fused__native_batch_norm_legit_no_training_silu_33,@"STO_CUDA_ENTRY STV_DEFAULT"
triton_poi_fused__native_batch_norm_legit_no_training_silu_33:
.text.triton_poi_fused__native_batch_norm_legit_no_training_silu_33:
[----:B------:R-:W-:Y:S01]  /*0000*/  LDC R1, c[0x0][0x28] ;  /* 0x00000a00ff017b82 */ /* 0x000fe20000000800 */
[----:B------:R-:W1:Y:S07]  /*0010*/  S2R R0, SR_TID.X ;  /* 0x0000000000007919 */ /* 0x000e6e0000002100 */
[----:B------:R-:W2:Y:S01]  /*0020*/  LDC.64 R2, c[0x0][0x228] ;  /* 0x00008a00ff027b82 */ /* 0x000ea20000000a00 */
[----:B------:R-:W-:Y:S01]  /*0030*/  ULDC.64 UR4, c[0x0][0x208] ;  /* 0x0000820000047ab9 */ /* 0x000fe20000000a00 */
[----:B------:R-:W3:Y:S06]  /*0040*/  S2R R7, SR_CTAID.X ;  /* 0x0000000000077919 */ /* 0x000eec0000002500 */
[----:B------:R-:W4:Y:S08]  /*0050*/  LDC.64 R8, c[0x0][0x230] ;  /* 0x00008c00ff087b82 */ /* 0x000f300000000a00 */
[----:B------:R-:W5:Y:S01]  /*0060*/  LDC.64 R10, c[0x0][0x238] ;  /* 0x00008e00ff0a7b82 */ /* 0x000f620000000a00 */
[----:B-1----:R-:W-:-:S02]  /*0070*/  SHF.L.U32 R0, R0, 0x1, RZ ;  /* 0x0000000100007819 */ /* 0x002fc400000006ff */
[----:B---3--:R-:W-:Y:S02]  /*0080*/  SHF.R.S32.HI R5, RZ, 0x17, R7 ;  /* 0x00000017ff057819 */ /* 0x008fe40000011407 */
[----:B------:R-:W-:Y:S02]  /*0090*/  LOP3.LUT R0, R0, 0xfe, RZ, 0xc0, !PT ;  /* 0x000000fe00007812 */ /* 0x000fe400078ec0ff */
[----:B------:R-:W-:Y:S02]  /*00a0*/  SGXT R5, R5, 0x1 ;  /* 0x000000010505781a */ /* 0x000fe40000000200 */
[----:B------:R-:W-:Y:S02]  /*00b0*/  LEA R0, R7, R0, 0x8 ;  /* 0x0000000007007211 */ /* 0x000fe400078e40ff */
[----:B------:R-:W1:Y:S02]  /*00c0*/  LDC.64 R6, c[0x0][0x220] ;  /* 0x00008800ff067b82 */ /* 0x000e640000000a00 */
[----:B------:R-:W-:-:S04]  /*00d0*/  LEA.HI R5, R5, R0, RZ, 0xa ;  /* 0x0000000005057211 */ /* 0x000fc800078f50ff */
[----:B------:R-:W-:-:S04]  /*00e0*/  LOP3.LUT R5, R5, 0xfffffc00, RZ, 0xc0, !PT ;  /* 0xfffffc0005057812 */ /* 0x000fc800078ec0ff */
[----:B------:R-:W-:Y:S02]  /*00f0*/  IADD3 R13, R0, -R5, RZ ;  /* 0x80000005000d7210 */ /* 0x000fe40007ffe0ff */
[----:B------:R-:W3:Y:S03]  /*0100*/  LDC.64 R4, c[0x0][0x218] ;  /* 0x00008600ff047b82 */ /* 0x000ee60000000a00 */
[----:B--2---:R-:W-:-:S06]  /*0110*/  IMAD.WIDE R2, R13, 0x4, R2 ;  /* 0x000000040d027825 */ /* 0x004fcc00078e0202 */
[----:B------:R-:W2:Y:S01]  /*0120*/  LDG.E.EL.64 R2, desc[UR4][R2.64] ;  /* 0x0000000402027981 */ /* 0x000ea2000c2e1b00 */
[----:B-1----:R-:W-:-:S04]  /*0130*/  IMAD.WIDE R6, R13, 0x4, R6 ;  /* 0x000000040d067825 */ /* 0x002fc800078e0206 */
[C---:B----4-:R-:W-:Y:S02]  /*0140*/  IMAD.WIDE R8, R13.reuse, 0x4, R8 ;  /* 0x000000040d087825 */ /* 0x050fe400078e0208 */
[----:B------:R-:W4:Y:S02]  /*0150*/  LDG.E.EL.64 R6, desc[UR4][R6.64] ;  /* 0x0000000406067981 */ /* 0x000f24000c2e1b00 */
[----:B-----5:R-:W-:Y:S02]  /*0160*/  IMAD.WIDE R10, R13, 0x4, R10 ;  /* 0x000000040d0a7825 */ /* 0x020fe400078e020a */
[----:B------:R-:W5:Y:S02]  /*0170*/  LDG.E.EL.64 R8, desc[UR4][R8.64] ;  /* 0x0000000408087981 */ /* 0x000f64000c2e1b00 */
[----:B---3--:R-:W-:Y:S02]  /*0180*/  IMAD.WIDE R4, R0, 0x4, R4 ;  /* 0x0000000400047825 */ /* 0x008fe400078e0204 */
[----:B------:R-:W5:Y:S04]  /*0190*/  LDG.E.EL.64 R10, desc[UR4][R10.64] ;  /* 0x000000040a0a7981 */ /* 0x000f68000c2e1b00 */
[----:B------:R-:W4:Y:S01]  /*01a0*/  LDG.E.64 R4, desc[UR4][R4.64] ;  /* 0x0000000404047981 */ /* 0x000f22000c1e1b00 */
[----:B--2---:R-:W-:Y:S01]  /*01b0*/  FADD R2, R2, 0.0010000000474974513054 ;  /* 0x3a83126f02027421 */ /* 0x004fe20000000000 */
[----:B------:R-:W-:-:S03]  /*01c0*/  FADD R3, R3, 0.0010000000474974513054 ;  /* 0x3a83126f03037421 */ /* 0x000fc60000000000 */
[----:B------:R-:W1:Y:S08]  /*01d0*/  MUFU.SQRT R12, R2 ;  /* 0x00000002000c7308 */ /* 0x000e700000002000 */
[----:B------:R-:W2:Y:S01]  /*01e0*/  MUFU.SQRT R13, R3 ;  /* 0x00000003000d7308 */ /* 0x000ea20000002000 */
[C---:B-1----:R-:W-:Y:S02]  /*01f0*/  FSETP.GT.AND P0, PT, R12.reuse, 8.50705917302346158658e+37, PT ;  /* 0x7e8000000c00780b */ /* 0x042fe40003f04000 */
[----:B------:R-:W-:-:S02]  /*0200*/  FSETP.GEU.AND P2, PT, R12, 1.175494350822287508e-38, PT ;  /* 0x008000000c00780b */ /* 0x000fc40003f4e000 */
[C---:B--2---:R-:W-:Y:S02]  /*0210*/  FSETP.GT.AND P1, PT, R13.reuse, 8.50705917302346158658e+37, PT ;  /* 0x7e8000000d00780b */ /* 0x044fe40003f24000 */
[----:B------:R-:W-:-:S07]  /*0220*/  FSETP.GEU.AND P3, PT, R13, 1.175494350822287508e-38, PT ;  /* 0x008000000d00780b */ /* 0x000fce0003f6e000 */
[----:B------:R-:W-:Y:S01]  /*0230*/  @P0 FMUL R12, R12, 0.25 ;  /* 0x3e8000000c0c0820 */ /* 0x000fe20000400000 */
[----:B------:R-:W-:-:S03]  /*0240*/  HFMA2.MMA R2, -RZ, RZ, 1.625, 0 ;  /* 0x3e800000ff027435 */ /* 0x000fc600000001ff */
[----:B------:R-:W-:Y:S01]  /*0250*/  @!P2 FMUL R12, R12, 16777216 ;  /* 0x4b8000000c0ca820 */ /* 0x000fe20000400000 */
[----:B------:R-:W-:-:S05]  /*0260*/  @P1 FMUL R13, R13, 0.25 ;  /* 0x3e8000000d0d1820 */ /* 0x000fca0000400000 */
[----:B------:R-:W1:Y:S01]  /*0270*/  MUFU.RCP R12, R12 ;  /* 0x0000000c000c7308 */ /* 0x000e620000001000 */
[----:B------:R-:W-:Y:S01]  /*0280*/  @!P3 FMUL R13, R13, 16777216 ;  /* 0x4b8000000d0db820 */ /* 0x000fe20000400000 */
[----:B------:R-:W-:-:S06]  /*0290*/  FSEL R3, R2, 1, P0 ;  /* 0x3f80000002037808 */ /* 0x000fcc0000000000 */
[----:B------:R-:W2:Y:S01]  /*02a0*/  MUFU.RCP R13, R13 ;  /* 0x0000000d000d7308 */ /* 0x000ea20000001000 */
[----:B------:R-:W-:Y:S01]  /*02b0*/  @!P2 FMUL R3, R3, 16777216 ;  /* 0x4b8000000303a820 */ /* 0x000fe20000400000 */
[----:B------:R-:W-:Y:S01]  /*02c0*/  FSEL R14, R2, 1, P1 ;  /* 0x3f800000020e7808 */ /* 0x000fe20000800000 */
[----:B----4-:R-:W-:Y:S02]  /*02d0*/  FADD R4, R4, -R6 ;  /* 0x8000000604047221 */ /* 0x010fe40000000000 */
[----:B-1----:R-:W-:Y:S02]  /*02e0*/  FMUL R3, R12, R3 ;  /* 0x000000030c037220 */ /* 0x002fe40000400000 */
[----:B------:R-:W-:Y:S01]  /*02f0*/  @!P3 FMUL R14, R14, 16777216 ;  /* 0x4b8000000e0eb820 */ /* 0x000fe20000400000 */
[----:B------:R-:W-:Y:S01]  /*0300*/  FADD R5, R5, -R7 ;  /* 0x8000000705057221 */ /* 0x000fe20000000000 */
[----:B------:R-:W-:Y:S02]  /*0310*/  FMUL R3, R4, R3 ;  /* 0x0000000304037220 */ /* 0x000fe40000400000 */
[----:B--2---:R-:W-:-:S02]  /*0320*/  FMUL R14, R13, R14 ;  /* 0x0000000e0d0e7220 */ /* 0x004fc40000400000 */
[----:B-----5:R-:W-:Y:S02]  /*0330*/  FFMA R8, R8, R3, R10 ;  /* 0x0000000308087223 */ /* 0x020fe4000000000a */
[----:B------:R-:W-:Y:S02]  /*0340*/  FMUL R14, R5, R14 ;  /* 0x0000000e050e7220 */ /* 0x000fe40000400000 */
[----:B------:R-:W-:Y:S02]  /*0350*/  FADD R3, RZ, -R8 ;  /* 0x80000008ff037221 */ /* 0x000fe40000000000 */
[----:B------:R-:W-:Y:S02]  /*0360*/  FFMA R9, R9, R14, R11 ;  /* 0x0000000e09097223 */ /* 0x000fe4000000000b */
[----:B------:R-:W-:Y:S02]  /*0370*/  FMUL R4, R3, 1.4426950216293334961 ;  /* 0x3fb8aa3b03047820 */ /* 0x000fe40000400000 */
[----:B------:R-:W-:-:S04]  /*0380*/  FADD R3, RZ, -R9 ;  /* 0x80000009ff037221 */ /* 0x000fc80000000000 */
[----:B------:R-:W-:Y:S01]  /*0390*/  FMUL R6, R3, 1.4426950216293334961 ;  /* 0x3fb8aa3b03067820 */ /* 0x000fe20000400000 */
[----:B------:R-:W-:-:S04]  /*03a0*/  FSETP.GEU.AND P0, PT, R4, -126, PT ;  /* 0xc2fc00000400780b */ /* 0x000fc80003f0e000 */
[----:B------:R-:W-:-:S09]  /*03b0*/  FSETP.GEU.AND P1, PT, R6, -126, PT ;  /* 0xc2fc00000600780b */ /* 0x000fd20003f2e000 */
[----:B------:R-:W-:-:S04]  /*03c0*/  @!P0 FMUL R4, R4, 0.5 ;  /* 0x3f00000004048820 */ /* 0x000fc80000400000 */
[----:B------:R-:W-:Y:S01]  /*03d0*/  @!P1 FMUL R6, R6, 0.5 ;  /* 0x3f00000006069820 */ /* 0x000fe20000400000 */
[----:B------:R-:W1:Y:S08]  /*03e0*/  MUFU.EX2 R3, R4 ;  /* 0x0000000400037308 */ /* 0x000e700000000800 */
[----:B------:R-:W2:Y:S01]  /*03f0*/  MUFU.EX2 R5, R6 ;  /* 0x0000000600057308 */ /* 0x000ea20000000800 */
[----:B-1----:R-:W-:-:S04]  /*0400*/  @!P0 FMUL R3, R3, R3 ;  /* 0x0000000303038220 */ /* 0x002fc80000400000 */
[----:B------:R-:W-:Y:S01]  /*0410*/  FADD R7, R3, 1 ;  /* 0x3f80000003077421 */ /* 0x000fe20000000000 */
[----:B--2---:R-:W-:-:S04]  /*0420*/  @!P1 FMUL R5, R5, R5 ;  /* 0x0000000505059220 */ /* 0x004fc80000400000 */
[----:B------:R-:W-:Y:S01]  /*0430*/  FADD R10, R5, 1 ;  /* 0x3f800000050a7421 */ /* 0x000fe20000000000 */
[----:B------:R-:W-:Y:S01]  /*0440*/  FSETP.GT.AND P0, PT, R7, 8.50705917302346158658e+37, PT ;  /* 0x7e8000000700780b */ /* 0x000fe20003f04000 */
[----:B------:R-:W1:Y:S03]  /*0450*/  LDC.64 R4, c[0x0][0x210] ;  /* 0x00008400ff047b82 */ /* 0x000e660000000a00 */
[----:B------:R-:W-:-:S09]  /*0460*/  FSETP.GT.AND P1, PT, R10, 8.50705917302346158658e+37, PT ;  /* 0x7e8000000a00780b */ /* 0x000fd20003f24000 */
[----:B------:R-:W-:-:S04]  /*0470*/  @P0 FMUL R7, R7, 0.25 ;  /* 0x3e80000007070820 */ /* 0x000fc80000400000 */
[----:B------:R-:W-:Y:S02]  /*0480*/  @P1 FMUL R10, R10, 0.25 ;  /* 0x3e8000000a0a1820 */ /* 0x000fe40000400000 */
[----:B------:R-:W2:Y:S08]  /*0490*/  MUFU.RCP R7, R7 ;  /* 0x0000000700077308 */ /* 0x000eb00000001000 */
[----:B------:R-:W3:Y:S01]  /*04a0*/  MUFU.RCP R10, R10 ;  /* 0x0000000a000a7308 */ /* 0x000ee20000001000 */
[----:B------:R-:W-:-:S02]  /*04b0*/  FSEL R6, R2, 1, P0 ;  /* 0x3f80000002067808 */ /* 0x000fc40000000000 */
[----:B------:R-:W-:-:S03]  /*04c0*/  FSEL R3, R2, 1, P1 ;  /* 0x3f80000002037808 */ /* 0x000fc60000800000 */
[----:B--2---:R-:W-:-:S04]  /*04d0*/  FMUL R11, R7, R6 ;  /* 0x00000006070b7220 */ /* 0x004fc80000400000 */
[----:B------:R-:W-:Y:S01]  /*04e0*/  FMUL R8, R8, R11 ;  /* 0x0000000b08087220 */ /* 0x000fe20000400000 */
[----:B---3--:R-:W-:Y:S01]  /*04f0*/  FMUL R6, R10, R3 ;  /* 0x000000030a067220 */ /* 0x008fe20000400000 */
[----:B-1----:R-:W-:-:S04]  /*0500*/  IMAD.WIDE R2, R0, 0x4, R4 ;  /* 0x0000000400027825 */ /* 0x002fc800078e0204 */
[----:B------:R-:W-:-:S05]  /*0510*/  FMUL R9, R9, R6 ;  /* 0x0000000609097220 */ /* 0x000fca0000400000 */
[----:B------:R-:W-:Y:S01]  /*0520*/  STG.E.64 desc[UR4][R2.64], R8 ;  /* 0x0000000802007986 */ /* 0x000fe2000c101b04 */
[----:B------:R-:W-:Y:S05]  /*0530*/  EXIT ;  /* 0x000000000000794d */ /* 0x000fea0003800000 */
.L_x_0:
[----:B------:R-:W-:-:S00]  /*0540*/  BRA `(.L_x_0) ;  /* 0xfffffffc00fc7947 */ /* 0x000fc0000383ffff */
[----:B------:R-:W-:-:S00]  /*0550*/  NOP ;  /* 0x0000000000007918 */ /* 0x000fc00000000000 */
        /* <DEDUP_REMOVED lines=10> */
.L_x_1:


//--------------------- .nv.global.init           --------------------------
	.section	.nv.global.init,"aw",@progbits
.nv.global.init:
	.type		_$_str,@object
	.size		_$_str,(_$_str_$_2 - _$_str)
_$_str:
        /*0000*/ 	.byte	0x5f, 0x5f, 0x43, 0x55, 0x44, 0x41, 0x5f, 0x46, 0x54, 0x5a, 0x00
	.type		_$_str_$_2,@object
	.size		_$_str_$_2,(.L_1 - _$_str_$_2)
_$_str_$_2:
        /*000b*/ 	.byte	0x5f, 0x5f, 0x43, 0x55, 0x44, 0x41, 0x5f, 0x50, 0x52, 0x45, 0x43, 0x5f, 0x53, 0x51, 0x52, 0x54
        /*001b*/ 	.byte	0x00
.L_1:


//--------------------- .nv.constant0.triton_poi_fused__native_batch_norm_legit_no_training_silu_33 --------------------------
	.section	.nv.constant0.triton_poi_fused__native_batch_norm_legit_no_training_silu_33,"a",@progbits
	.sectionflags	@""
	.align	4
.nv.constant0.triton_poi_fused__native_batch_norm_legit_no_training_silu_33:
	.zero		580
